	.headerflags	@"EF_CUDA_TEXMODE_UNIFIED EF_CUDA_64BIT_ADDRESS EF_CUDA_ACCELERATORS EF_CUDA_SM90 EF_CUDA_VIRTUAL_SM(EF_CUDA_SM90)"
	.elftype	@"ET_EXEC"


//--------------------- .nv.info                  --------------------------
	.section	.nv.info,"",@"SHT_CUDA_INFO"
	.align	4


	//----- nvinfo : EIATTR_REGCOUNT
	.align		4
        /*0000*/ 	.byte	0x04, 0x2f
        /*0002*/ 	.short	(.L_3 - .L_2)
	.align		4
.L_2:
        /*0004*/ 	.word	index@(triton_poi_fused__native_batch_norm_legit_no_training_relu_44)
        /*0008*/ 	.word	0x00000020


	//----- nvinfo : EIATTR_MIN_STACK_SIZE
	.align		4
.L_3:
        /*000c*/ 	.byte	0x04, 0x12
        /*000e*/ 	.short	(.L_5 - .L_4)
	.align		4
.L_4:
        /*0010*/ 	.word	index@(triton_poi_fused__native_batch_norm_legit_no_training_relu_44)
        /*0014*/ 	.word	0x00000000


	//----- nvinfo : EIATTR_FRAME_SIZE
	.align		4
.L_5:
        /*0018*/ 	.byte	0x04, 0x11
        /*001a*/ 	.short	(.L_7 - .L_6)
	.align		4
.L_6:
        /*001c*/ 	.word	index@(triton_poi_fused__native_batch_norm_legit_no_training_relu_44)
        /*0020*/ 	.word	0x00000000


	//----- nvinfo : EIATTR_MIN_STACK_SIZE
	.align		4
.L_7:
        /*0024*/ 	.byte	0x04, 0x12
        /*0026*/ 	.short	(.L_9 - .L_8)
	.align		4
.L_8:
        /*0028*/ 	.word	index@(triton_poi_fused__native_batch_norm_legit_no_training_relu_44)
        /*002c*/ 	.word	0x00000000
.L_9:


//--------------------- .nv.info.triton_poi_fused__native_batch_norm_legit_no_training_relu_44 --------------------------
	.section	.nv.info.triton_poi_fused__native_batch_norm_legit_no_training_relu_44,"",@"SHT_CUDA_INFO"
	.sectionflags	@""
	.align	4


	//----- nvinfo : EIATTR_CUDA_API_VERSION
	.align		4
        /*0000*/ 	.byte	0x04, 0x37
        /*0002*/ 	.short	(.L_11 - .L_10)
.L_10:
        /*0004*/ 	.word	0x0000007c


	//----- nvinfo : EIATTR_KPARAM_INFO
	.align		4
.L_11:
        /*0008*/ 	.byte	0x04, 0x17
        /*000a*/ 	.short	(.L_13 - .L_12)
.L_12:
        /*000c*/ 	.word	0x00000000
        /*0010*/ 	.short	0x0007
        /*0012*/ 	.short	0x0034
        /*0014*/ 	.byte	0x00, 0xf0, 0x11, 0x00


	//----- nvinfo : EIATTR_KPARAM_INFO
	.align		4
.L_13:
        /*0018*/ 	.byte	0x04, 0x17
        /*001a*/ 	.short	(.L_15 - .L_14)
.L_14:
        /*001c*/ 	.word	0x00000000
        /*0020*/ 	.short	0x0006
        /*0022*/ 	.short	0x0030
        /*0024*/ 	.byte	0x00, 0xf0, 0x11, 0x00


	//----- nvinfo : EIATTR_KPARAM_INFO
	.align		4
.L_15:
        /*0028*/ 	.byte	0x04, 0x17
        /*002a*/ 	.short	(.L_17 - .L_16)
.L_16:
        /*002c*/ 	.word	0x00000000
        /*0030*/ 	.short	0x0005
        /*0032*/ 	.short	0x0028
        /*0034*/ 	.byte	0x00, 0xf4, 0x21, 0x00


	//----- nvinfo : EIATTR_KPARAM_INFO
	.align		4
.L_17:
        /*0038*/ 	.byte	0x04, 0x17
        /*003a*/ 	.short	(.L_19 - .L_18)
.L_18:
        /*003c*/ 	.word	0x00000000
        /*0040*/ 	.short	0x0004
        /*0042*/ 	.short	0x0020
        /*0044*/ 	.byte	0x00, 0xf4, 0x21, 0x00


	//----- nvinfo : EIATTR_KPARAM_INFO
	.align		4
.L_19:
        /*0048*/ 	.byte	0x04, 0x17
        /*004a*/ 	.short	(.L_21 - .L_20)
.L_20:
        /*004c*/ 	.word	0x00000000
        /*0050*/ 	.short	0x0003
        /*0052*/ 	.short	0x0018
        /*0054*/ 	.byte	0x00, 0xf4, 0x21, 0x00


	//----- nvinfo : EIATTR_KPARAM_INFO
	.align		4
.L_21:
        /*0058*/ 	.byte	0x04, 0x17
        /*005a*/ 	.short	(.L_23 - .L_22)
.L_22:
        /*005c*/ 	.word	0x00000000
        /*0060*/ 	.short	0x0002
        /*0062*/ 	.short	0x0010
        /*0064*/ 	.byte	0x00, 0xf4, 0x21, 0x00


	//----- nvinfo : EIATTR_KPARAM_INFO
	.align		4
.L_23:
        /*0068*/ 	.byte	0x04, 0x17
        /*006a*/ 	.short	(.L_25 - .L_24)
.L_24:
        /*006c*/ 	.word	0x00000000
        /*0070*/ 	.short	0x0001
        /*0072*/ 	.short	0x0008
        /*0074*/ 	.byte	0x00, 0xf4, 0x21, 0x00


	//----- nvinfo : EIATTR_KPARAM_INFO
	.align		4
.L_25:
        /*0078*/ 	.byte	0x04, 0x17
        /*007a*/ 	.short	(.L_27 - .L_26)
.L_26:
        /*007c*/ 	.word	0x00000000
        /*0080*/ 	.short	0x0000
        /*0082*/ 	.short	0x0000
        /*0084*/ 	.byte	0x00, 0xf4, 0x21, 0x00


	//----- nvinfo : EIATTR_SPARSE_MMA_MASK
	.align		4
.L_27:
        /*0088*/ 	.byte	0x03, 0x50
        /*008a*/ 	.short	0x0000


	//----- nvinfo : EIATTR_MAXREG_COUNT
	.align		4
        /*008c*/ 	.byte	0x03, 0x1b
        /*008e*/ 	.short	0x00ff


	//----- nvinfo : EIATTR_EXIT_INSTR_OFFSETS
	.align		4
        /*0090*/ 	.byte	0x04, 0x1c
        /*0092*/ 	.short	(.L_29 - .L_28)


	//   ....[0]....
.L_28:
        /*0094*/ 	.word	0x00000ab0


	//   ....[1]....
        /*0098*/ 	.word	0x00000b90


	//----- nvinfo : EIATTR_REQNTID
	.align		4
.L_29:
        /*009c*/ 	.byte	0x04, 0x10
        /*009e*/ 	.short	(.L_31 - .L_30)
.L_30:
        /*00a0*/ 	.word	0x00000080
        /*00a4*/ 	.word	0x00000001
        /*00a8*/ 	.word	0x00000001


	//----- nvinfo : EIATTR_CBANK_PARAM_SIZE
	.align		4
.L_31:
        /*00ac*/ 	.byte	0x03, 0x19
        /*00ae*/ 	.short	0x0038


	//----- nvinfo : EIATTR_PARAM_CBANK
	.align		4
        /*00b0*/ 	.byte	0x04, 0x0a
        /*00b2*/ 	.short	(.L_33 - .L_32)
	.align		4
.L_32:
        /*00b4*/ 	.word	index@(.nv.constant0.triton_poi_fused__native_batch_norm_legit_no_training_relu_44)
        /*00b8*/ 	.short	0x0210
        /*00ba*/ 	.short	0x0038


	//----- nvinfo : EIATTR_SW_WAR
	.align		4
.L_33:
        /*00bc*/ 	.byte	0x04, 0x36
        /*00be*/ 	.short	(.L_35 - .L_34)
.L_34:
        /*00c0*/ 	.word	0x00000008
.L_35:


//--------------------- .nv.callgraph             --------------------------
	.section	.nv.callgraph,"",@"SHT_CUDA_CALLGRAPH"
	.align	4
	.sectionentsize	8
	.align		4
        /*0000*/ 	.word	0x00000000
	.align		4
        /*0004*/ 	.word	0xffffffff
	.align		4
        /*0008*/ 	.word	0x00000000
	.align		4
        /*000c*/ 	.word	0xfffffffe
	.align		4
        /*0010*/ 	.word	0x00000000
	.align		4
        /*0014*/ 	.word	0xfffffffd
	.align		4
        /*0018*/ 	.word	0x00000000
	.align		4
        /*001c*/ 	.word	0xfffffffc


//--------------------- .nv.constant4             --------------------------
	.section	.nv.constant4,"a",@progbits
	.align	8
	.align		8
.nv.constant4:
        /*0000*/ 	.dword	_$_str
	.align		8
        /*0008*/ 	.dword	_$_str_$_2


//--------------------- .text.triton_poi_fused__native_batch_norm_legit_no_training_relu_44 --------------------------
	.section	.text.triton_poi_fused__native_batch_norm_legit_no_training_relu_44,"ax",@progbits
	.sectionflags	@"SHF_BARRIERS=1"
	.align	128
        .global         triton_poi_fused__native_batch_norm_legit_no_training_relu_44
        .type           triton_poi_fused__native_batch_norm_legit_no_training_relu_44,@function
        .size           triton_poi_fused__native_batch_norm_legit_no_training_relu_44,(.L_x_1 - triton_poi_fused__native_batch_norm_legit_no_training_relu_44)
        .other          triton_poi_fused__native_batch_norm_legit_no_training_relu_44,@"STO_CUDA_ENTRY STV_DEFAULT"
triton_poi_fused__native_batch_norm_legit_no_training_relu_44:
.text.triton_poi_fused__native_batch_norm_legit_no_training_relu_44:
[----:B------:R-:W0:Y:S01]  /*0000*/  LDC R1, c[0x0][0x28] ;  /* 0x00000a00ff017b82 */ /* 0x000e220000000800 */
[----:B------:R-:W1:Y:S01]  /*0010*/  S2R R14, SR_TID.X ;  /* 0x00000000000e7919 */ /* 0x000e620000002100 */
[----:B------:R-:W-:Y:S01]  /*0020*/  CS2R R10, SRZ ;  /* 0x00000000000a7805 */ /* 0x000fe2000001ff00 */
[----:B------:R-:W-:Y:S01]  /*0030*/  ULDC.64 UR6, c[0x0][0x208] ;  /* 0x0000820000067ab9 */ /* 0x000fe20000000a00 */
[----:B------:R-:W2:Y:S01]  /*0040*/  S2R R17, SR_CTAID.Y ;  /* 0x0000000000117919 */ /* 0x000ea20000002600 */
[----:B------:R-:W3:Y:S03]  /*0050*/  S2R R0, SR_CTAID.X ;  /* 0x0000000000007919 */ /* 0x000ee60000002500 */
[----:B------:R-:W4:Y:S01]  /*0060*/  S2UR UR5, SR_CgaCtaId ;  /* 0x00000000000579c3 */ /* 0x000f220000008800 */
[----:B------:R-:W-:-:S07]  /*0070*/  UMOV UR4, 0x400 ;  /* 0x0000040000047882 */ /* 0x000fce0000000000 */
[----:B------:R-:W5:Y:S01]  /*0080*/  LDC.64 R24, c[0x0][0x218] ;  /* 0x00008600ff187b82 */ /* 0x000f620000000a00 */
[----:B-1----:R-:W-:Y:S01]  /*0090*/  IMAD.SHL.U32 R16, R14, 0x4, RZ ;  /* 0x000000040e107824 */ /* 0x002fe200078e00ff */
[----:B------:R-:W-:-:S04]  /*00a0*/  SHF.R.U32.HI R7, RZ, 0x6, R14 ;  /* 0x00000006ff077819 */ /* 0x000fc8000001160e */
[----:B------:R-:W-:Y:S01]  /*00b0*/  LOP3.LUT R2, R16, 0xfc, RZ, 0xc0, !PT ;  /* 0x000000fc10027812 */ /* 0x000fe200078ec0ff */
[----:B---3--:R-:W-:-:S03]  /*00c0*/  IMAD.SHL.U32 R15, R0, 0x4, RZ ;  /* 0x00000004000f7824 */ /* 0x008fc600078e00ff */
[----:B--2---:R-:W-:Y:S02]  /*00d0*/  PRMT R4, R2, 0x6540, R17 ;  /* 0x0000654002047816 */ /* 0x004fe40000000011 */
[----:B------:R-:W1:Y:S02]  /*00e0*/  LDC.64 R2, c[0x0][0x210] ;  /* 0x00008400ff027b82 */ /* 0x000e640000000a00 */
[C---:B------:R-:W-:Y:S01]  /*00f0*/  ISETP.GE.AND P0, PT, R4.reuse, 0x300, PT ;  /* 0x000003000400780c */ /* 0x040fe20003f06270 */
[----:B------:R-:W-:-:S05]  /*0100*/  IMAD.HI R5, R4, 0x2aaaaaab, RZ ;  /* 0x2aaaaaab04057827 */ /* 0x000fca00078e02ff */
[----:B------:R-:W-:-:S04]  /*0110*/  SHF.R.U32.HI R6, RZ, 0x1f, R5 ;  /* 0x0000001fff067819 */ /* 0x000fc80000011605 */
[----:B------:R-:W-:Y:S02]  /*0120*/  LEA.HI.SX32 R5, R5, R6, 0x1b ;  /* 0x0000000605057211 */ /* 0x000fe400078fdaff */
[----:B------:R-:W-:-:S03]  /*0130*/  SGXT.U32 R6, R7, 0x1 ;  /* 0x000000010706781a */ /* 0x000fc60000000000 */
[----:B------:R-:W-:Y:S01]  /*0140*/  IMAD R8, R5, -0xc0, R4 ;  /* 0xffffff4005087824 */ /* 0x000fe200078e0204 */
[----:B------:R-:W-:-:S03]  /*0150*/  LOP3.LUT R6, R15, R6, RZ, 0xfc, !PT ;  /* 0x000000060f067212 */ /* 0x000fc600078efcff */
[----:B------:R-:W-:Y:S01]  /*0160*/  IMAD R5, R5, 0x300, R8 ;  /* 0x0000030005057824 */ /* 0x000fe200078e0208 */
[C---:B------:R-:W-:Y:S02]  /*0170*/  ISETP.LT.AND P1, PT, R6.reuse, 0x4, !P0 ;  /* 0x000000040600780c */ /* 0x040fe40004721270 */
[----:B------:R-:W-:Y:S01]  /*0180*/  CS2R R8, SRZ ;  /* 0x0000000000087805 */ /* 0x000fe2000001ff00 */
[C---:B------:R-:W-:Y:S01]  /*0190*/  IMAD R5, R6.reuse, 0xc0, R5 ;  /* 0x000000c006057824 */ /* 0x040fe200078e0205 */
[----:B------:R-:W-:-:S03]  /*01a0*/  LOP3.LUT R6, R6, 0x2, RZ, 0xfc, !PT ;  /* 0x0000000206067812 */ /* 0x000fc600078efcff */
[----:B-1----:R-:W-:Y:S01]  /*01b0*/  IMAD.WIDE R12, R5, 0x4, R2 ;  /* 0x00000004050c7825 */ /* 0x002fe200078e0202 */
[----:B------:R-:W-:Y:S02]  /*01c0*/  ISETP.LT.AND P0, PT, R6, 0x4, !P0 ;  /* 0x000000040600780c */ /* 0x000fe40004701270 */
[----:B------:R-:W-:-:S03]  /*01d0*/  IADD3 R19, R5, 0x180, RZ ;  /* 0x0000018005137810 */ /* 0x000fc60007ffe0ff */
[----:B------:R1:W2:Y:S01]  /*01e0*/  @P1 LDG.E.EL.128 R8, desc[UR6][R12.64] ;  /* 0x000000060c081981 */ /* 0x0002a2000c2e1d00 */
[----:B------:R-:W-:Y:S02]  /*01f0*/  CS2R R4, SRZ ;  /* 0x0000000000047805 */ /* 0x000fe4000001ff00 */
[----:B------:R-:W-:Y:S01]  /*0200*/  CS2R R6, SRZ ;  /* 0x0000000000067805 */ /* 0x000fe2000001ff00 */
[----:B------:R-:W-:-:S05]  /*0210*/  IMAD.WIDE R18, R19, 0x4, R2 ;  /* 0x0000000413127825 */ /* 0x000fca00078e0202 */
[----:B------:R3:W2:Y:S01]  /*0220*/  @P0 LDG.E.EL.128 R4, desc[UR6][R18.64] ;  /* 0x0000000612040981 */ /* 0x0006a2000c2e1d00 */
[----:B-1----:R-:W-:Y:S01]  /*0230*/  SHF.R.U32.HI R13, RZ, 0x2, R14 ;  /* 0x00000002ff0d7819 */ /* 0x002fe2000001160e */
[----:B----4-:R-:W-:-:S03]  /*0240*/  UPRMT UR4, UR5, 0x654, UR4 ;  /* 0x0000065405047896 */ /* 0x010fc60008000004 */
[----:B------:R-:W-:Y:S01]  /*0250*/  LOP3.LUT R20, R13, 0x10, RZ, 0xc0, !PT ;  /* 0x000000100d147812 */ /* 0x000fe200078ec0ff */
[----:B------:R-:W-:Y:S01]  /*0260*/  IMAD.SHL.U32 R2, R14, 0x2, RZ ;  /* 0x000000020e027824 */ /* 0x000fe200078e00ff */
[----:B------:R-:W-:-:S03]  /*0270*/  LOP3.LUT R16, R16, 0x1fc, RZ, 0xc0, !PT ;  /* 0x000001fc10107812 */ /* 0x000fc600078ec0ff */
[----:B---3--:R-:W-:Y:S01]  /*0280*/  VIADD R19, R20, UR4 ;  /* 0x0000000414137c36 */ /* 0x008fe20008000000 */
[----:B------:R-:W-:Y:S01]  /*0290*/  LOP3.LUT R22, R2, 0xfe, RZ, 0xc0, !PT ;  /* 0x000000fe02167812 */ /* 0x000fe200078ec0ff */
[----:B------:R-:W1:Y:S03]  /*02a0*/  LDC.64 R20, c[0x0][0x228] ;  /* 0x00008a00ff147b82 */ /* 0x000e660000000a00 */
[----:B------:R-:W-:Y:S02]  /*02b0*/  LEA R28, R16, R19, 0x2 ;  /* 0x00000013101c7211 */ /* 0x000fe400078e10ff */
[----:B------:R-:W-:-:S03]  /*02c0*/  PRMT R23, R22, 0x6540, R17 ;  /* 0x0000654016177816 */ /* 0x000fc60000000011 */
[----:B------:R-:W3:Y:S02]  /*02d0*/  LDC.64 R2, c[0x0][0x220] ;  /* 0x00008800ff027b82 */ /* 0x000ee40000000a00 */
[----:B------:R-:W-:-:S05]  /*02e0*/  IMAD.HI R12, R23, 0x2aaaaaab, RZ ;  /* 0x2aaaaaab170c7827 */ /* 0x000fca00078e02ff */
[----:B------:R-:W-:-:S04]  /*02f0*/  SHF.R.U32.HI R13, RZ, 0x1f, R12 ;  /* 0x0000001fff0d7819 */ /* 0x000fc8000001160c */
[----:B------:R-:W-:Y:S02]  /*0300*/  LEA.HI R12, R12, R13, RZ, 0x1b ;  /* 0x0000000d0c0c7211 */ /* 0x000fe400078fd8ff */
[----:B------:R-:W-:Y:S02]  /*0310*/  ISETP.GE.AND P0, PT, R23, 0x300, PT ;  /* 0x000003001700780c */ /* 0x000fe40003f06270 */
[----:B------:R-:W-:Y:S01]  /*0320*/  LEA R22, R22, UR4, 0x2 ;  /* 0x0000000416167c11 */ /* 0x000fe2000f8e10ff */
[----:B------:R-:W-:-:S04]  /*0330*/  IMAD R23, R12, -0xc0, R23 ;  /* 0xffffff400c177824 */ /* 0x000fc800078e0217 */
[----:B---3--:R-:W-:Y:S01]  /*0340*/  IMAD.WIDE R26, R23, 0x4, R2 ;  /* 0x00000004171a7825 */ /* 0x008fe200078e0202 */
[----:B------:R-:W-:-:S03]  /*0350*/  CS2R R18, SRZ ;  /* 0x0000000000127805 */ /* 0x000fc6000001ff00 */
[----:B-----5:R-:W-:-:S04]  /*0360*/  IMAD.WIDE R24, R23, 0x4, R24 ;  /* 0x0000000417187825 */ /* 0x020fc800078e0218 */
[----:B-1----:R-:W-:Y:S01]  /*0370*/  IMAD.WIDE R20, R23, 0x4, R20 ;  /* 0x0000000417147825 */ /* 0x002fe200078e0214 */
[----:B--2---:R1:W-:Y:S01]  /*0380*/  STS.128 [R28], R8 ;  /* 0x000000081c007388 */ /* 0x0043e20000000c00 */
[----:B------:R-:W-:Y:S08]  /*0390*/  BAR.SYNC.DEFER_BLOCKING 0x0 ;  /* 0x0000000000007b1d */ /* 0x000ff00000010000 */
[----:B-1----:R-:W1:Y:S01]  /*03a0*/  LDC.64 R10, c[0x0][0x230] ;  /* 0x00008c00ff0a7b82 */ /* 0x002e620000000a00 */
[----:B------:R-:W-:Y:S04]  /*03b0*/  LDS.64 R12, [R22] ;  /* 0x00000000160c7984 */ /* 0x000fe80000000a00 */
[----:B------:R-:W2:Y:S03]  /*03c0*/  LDS.64 R2, [R22+0x410] ;  /* 0x0004100016027984 */ /* 0x000ea60000000a00 */
[----:B------:R-:W-:Y:S06]  /*03d0*/  BAR.SYNC.DEFER_BLOCKING 0x0 ;  /* 0x0000000000007b1d */ /* 0x000fec0000010000 */
[----:B------:R3:W-:Y:S02]  /*03e0*/  STS.128 [R28], R4 ;  /* 0x000000041c007388 */ /* 0x0007e40000000c00 */
[----:B------:R-:W-:Y:S06]  /*03f0*/  BAR.SYNC.DEFER_BLOCKING 0x0 ;  /* 0x0000000000007b1d */ /* 0x000fec0000010000 */
[----:B------:R-:W4:Y:S01]  /*0400*/  @!P0 LDG.E.EL.64 R18, desc[UR6][R26.64] ;  /* 0x000000061a128981 */ /* 0x000f22000c2e1b00 */
[----:B------:R-:W-:-:S02]  /*0410*/  CS2R R8, SRZ ;  /* 0x0000000000087805 */ /* 0x000fc4000001ff00 */
[----:B---3--:R-:W-:Y:S02]  /*0420*/  CS2R R4, SRZ ;  /* 0x0000000000047805 */ /* 0x008fe4000001ff00 */
[----:B------:R-:W-:Y:S01]  /*0430*/  CS2R R6, SRZ ;  /* 0x0000000000067805 */ /* 0x000fe2000001ff00 */
[----:B-1----:R-:W-:Y:S02]  /*0440*/  IMAD.WIDE R28, R23, 0x4, R10 ;  /* 0x00000004171c7825 */ /* 0x002fe400078e020a */
[----:B------:R-:W1:Y:S04]  /*0450*/  LDS.64 R10, [R22] ;  /* 0x00000000160a7984 */ /* 0x000e680000000a00 */
[----:B------:R-:W2:Y:S04]  /*0460*/  @!P0 LDG.E.EL.64 R8, desc[UR6][R24.64] ;  /* 0x0000000618088981 */ /* 0x000ea8000c2e1b00 */
[----:B------:R-:W3:Y:S04]  /*0470*/  @!P0 LDG.E.EL.64 R4, desc[UR6][R20.64] ;  /* 0x0000000614048981 */ /* 0x000ee8000c2e1b00 */
[----:B------:R5:W3:Y:S02]  /*0480*/  @!P0 LDG.E.EL.64 R6, desc[UR6][R28.64] ;  /* 0x000000061c068981 */ /* 0x000ae4000c2e1b00 */
[----:B0----5:R-:W-:-:S05]  /*0490*/  VIADD R29, R16, UR4 ;  /* 0x00000004101d7c36 */ /* 0x021fca0008000000 */
[----:B------:R-:W-:Y:S01]  /*04a0*/  LEA R16, R16, R29, 0x2 ;  /* 0x0000001d10107211 */ /* 0x000fe200078e10ff */
[----:B----4-:R-:W-:Y:S01]  /*04b0*/  FADD R23, R18, 0.0010000000474974513054 ;  /* 0x3a83126f12177421 */ /* 0x010fe20000000000 */
[----:B------:R-:W-:Y:S02]  /*04c0*/  FADD R24, R19, 0.0010000000474974513054 ;  /* 0x3a83126f13187421 */ /* 0x000fe40000000000 */
[----:B------:R0:W4:Y:S01]  /*04d0*/  LDS.64 R18, [R22+0x410] ;  /* 0x0004100016127984 */ /* 0x0001220000000a00 */
[----:B------:R-:W5:Y:S08]  /*04e0*/  MUFU.SQRT R26, R23 ;  /* 0x00000017001a7308 */ /* 0x000f700000002000 */
[----:B------:R-:W0:Y:S01]  /*04f0*/  MUFU.SQRT R25, R24 ;  /* 0x0000001800197308 */ /* 0x000e220000002000 */
[----:B-----5:R-:W-:-:S02]  /*0500*/  FSETP.GT.AND P0, PT, R26, 8.50705917302346158658e+37, PT ;  /* 0x7e8000001a00780b */ /* 0x020fc40003f04000 */
[----:B------:R-:W-:Y:S02]  /*0510*/  FSETP.GEU.AND P2, PT, R26, 1.175494350822287508e-38, PT ;  /* 0x008000001a00780b */ /* 0x000fe40003f4e000 */
[C---:B0-----:R-:W-:Y:S02]  /*0520*/  FSETP.GT.AND P1, PT, R25.reuse, 8.50705917302346158658e+37, PT ;  /* 0x7e8000001900780b */ /* 0x041fe40003f24000 */
[----:B------:R-:W-:-:S07]  /*0530*/  FSETP.GEU.AND P3, PT, R25, 1.175494350822287508e-38, PT ;  /* 0x008000001900780b */ /* 0x000fce0003f6e000 */
[----:B------:R-:W-:Y:S01]  /*0540*/  @P0 FMUL R26, R26, 0.25 ;  /* 0x3e8000001a1a0820 */ /* 0x000fe20000400000 */
[----:B------:R-:W-:-:S03]  /*0550*/  IMAD.SHL.U32 R23, R14, 0x8, RZ ;  /* 0x000000080e177824 */ /* 0x000fc600078e00ff */
[----:B------:R-:W-:Y:S01]  /*0560*/  @!P2 FMUL R26, R26, 16777216 ;  /* 0x4b8000001a1aa820 */ /* 0x000fe20000400000 */
[----:B------:R-:W-:-:S04]  /*0570*/  @P1 FMUL R25, R25, 0.25 ;  /* 0x3e80000019191820 */ /* 0x000fc80000400000 */
[----:B------:R-:W-:Y:S01]  /*0580*/  @!P3 FMUL R25, R25, 16777216 ;  /* 0x4b8000001919b820 */ /* 0x000fe20000400000 */
[----:B------:R-:W0:Y:S01]  /*0590*/  MUFU.RCP R20, R26 ;  /* 0x0000001a00147308 */ /* 0x000e220000001000 */
[----:B------:R-:W-:Y:S01]  /*05a0*/  IMAD.MOV.U32 R22, RZ, RZ, 0x3e800000 ;  /* 0x3e800000ff167424 */ /* 0x000fe200078e00ff */
[----:B------:R-:W-:-:S06]  /*05b0*/  LOP3.LUT R24, R23, 0x3f8, RZ, 0xc0, !PT ;  /* 0x000003f817187812 */ /* 0x000fcc00078ec0ff */
[----:B------:R-:W5:Y:S01]  /*05c0*/  MUFU.RCP R21, R25 ;  /* 0x0000001900157308 */ /* 0x000f620000001000 */
[C---:B------:R-:W-:Y:S02]  /*05d0*/  FSEL R23, R22.reuse, 1, P0 ;  /* 0x3f80000016177808 */ /* 0x040fe40000000000 */
[----:B------:R-:W-:-:S03]  /*05e0*/  FSEL R22, R22, 1, P1 ;  /* 0x3f80000016167808 */ /* 0x000fc60000800000 */
[----:B------:R-:W-:Y:S02]  /*05f0*/  @!P2 FMUL R23, R23, 16777216 ;  /* 0x4b8000001717a820 */ /* 0x000fe40000400000 */
[----:B------:R-:W-:Y:S01]  /*0600*/  @!P3 FMUL R22, R22, 16777216 ;  /* 0x4b8000001616b820 */ /* 0x000fe20000400000 */
[----:B------:R-:W-:Y:S01]  /*0610*/  LOP3.LUT R14, R14, 0x7f, RZ, 0xc0, !PT ;  /* 0x0000007f0e0e7812 */ /* 0x000fe200078ec0ff */
[----:B0-----:R-:W-:Y:S01]  /*0620*/  FMUL R20, R20, R23 ;  /* 0x0000001714147220 */ /* 0x001fe20000400000 */
[----:B------:R-:W-:Y:S01]  /*0630*/  IADD3 R27, R24, UR4, RZ ;  /* 0x00000004181b7c10 */ /* 0x000fe2000fffe0ff */
[--C-:B--2---:R-:W-:Y:S01]  /*0640*/  FADD R23, R2, -R8.reuse ;  /* 0x8000000802177221 */ /* 0x104fe20000000000 */
[----:B------:R-:W-:Y:S01]  /*0650*/  FADD R13, R13, -R9 ;  /* 0x800000090d0d7221 */ /* 0x000fe20000000000 */
[----:B-----5:R-:W-:Y:S01]  /*0660*/  FMUL R22, R21, R22 ;  /* 0x0000001615167220 */ /* 0x020fe20000400000 */
[--C-:B------:R-:W-:Y:S01]  /*0670*/  FADD R21, R12, -R8.reuse ;  /* 0x800000080c157221 */ /* 0x100fe20000000000 */
[----:B------:R-:W-:Y:S01]  /*0680*/  PRMT R17, R14, 0x6540, R17 ;  /* 0x000065400e117816 */ /* 0x000fe20000000011 */
[----:B-1----:R-:W-:Y:S01]  /*0690*/  FADD R25, R10, -R8 ;  /* 0x800000080a197221 */ /* 0x002fe20000000000 */
[----:B------:R-:W-:-:S02]  /*06a0*/  IMAD R14, R24, 0x4, R27 ;  /* 0x00000004180e7824 */ /* 0x000fc400078e021b */
[--C-:B------:R-:W-:Y:S01]  /*06b0*/  FADD R3, R3, -R9.reuse ;  /* 0x8000000903037221 */ /* 0x100fe20000000000 */
[--C-:B------:R-:W-:Y:S01]  /*06c0*/  FADD R11, R11, -R9.reuse ;  /* 0x800000090b0b7221 */ /* 0x100fe20000000000 */
[----:B------:R-:W-:Y:S01]  /*06d0*/  FMUL R10, R22, R13 ;  /* 0x0000000d160a7220 */ /* 0x000fe20000400000 */
[C---:B------:R-:W-:Y:S01]  /*06e0*/  FMUL R21, R20.reuse, R21 ;  /* 0x0000001514157220 */ /* 0x040fe20000400000 */
[----:B------:R-:W-:Y:S01]  /*06f0*/  FMUL R23, R20, R23 ;  /* 0x0000001714177220 */ /* 0x000fe20000400000 */
[----:B----4-:R-:W-:Y:S01]  /*0700*/  FADD R27, R18, -R8 ;  /* 0x80000008121b7221 */ /* 0x010fe20000000000 */
[----:B------:R-:W-:Y:S01]  /*0710*/  FADD R19, R19, -R9 ;  /* 0x8000000913137221 */ /* 0x000fe20000000000 */
[C---:B------:R-:W-:Y:S01]  /*0720*/  FMUL R2, R22.reuse, R3 ;  /* 0x0000000316027220 */ /* 0x040fe20000400000 */
[----:B------:R-:W-:Y:S01]  /*0730*/  FMUL R8, R22, R11 ;  /* 0x0000000b16087220 */ /* 0x000fe20000400000 */
[-CC-:B---3--:R-:W-:Y:S01]  /*0740*/  FFMA R21, R21, R4.reuse, R6.reuse ;  /* 0x0000000415157223 */ /* 0x188fe20000000006 */
[--C-:B------:R-:W-:Y:S01]  /*0750*/  FFMA R10, R10, R5, R7.reuse ;  /* 0x000000050a0a7223 */ /* 0x100fe20000000007 */
[-CC-:B------:R-:W-:Y:S01]  /*0760*/  FFMA R23, R23, R4.reuse, R6.reuse ;  /* 0x0000000417177223 */ /* 0x180fe20000000006 */
[----:B------:R-:W-:Y:S01]  /*0770*/  FMUL R22, R22, R19 ;  /* 0x0000001316167220 */ /* 0x000fe20000400000 */
[C---:B------:R-:W-:Y:S01]  /*0780*/  FMUL R25, R20.reuse, R25 ;  /* 0x0000001914197220 */ /* 0x040fe20000400000 */
[----:B------:R-:W-:Y:S01]  /*0790*/  FMUL R27, R20, R27 ;  /* 0x0000001b141b7220 */ /* 0x000fe20000400000 */
[-CC-:B------:R-:W-:Y:S01]  /*07a0*/  FFMA R2, R2, R5.reuse, R7.reuse ;  /* 0x0000000502027223 */ /* 0x180fe20000000007 */
[----:B------:R-:W-:Y:S01]  /*07b0*/  FSETP.GEU.AND P2, PT, R21, RZ, PT ;  /* 0x000000ff1500720b */ /* 0x000fe20003f4e000 */
[-CC-:B------:R-:W-:Y:S01]  /*07c0*/  FFMA R25, R25, R4.reuse, R6.reuse ;  /* 0x0000000419197223 */ /* 0x180fe20000000006 */
[----:B------:R-:W-:Y:S01]  /*07d0*/  FFMA R27, R27, R4, R6 ;  /* 0x000000041b1b7223 */ /* 0x000fe20000000006 */
[----:B------:R-:W-:Y:S01]  /*07e0*/  BAR.SYNC.DEFER_BLOCKING 0x0 ;  /* 0x0000000000007b1d */ /* 0x000fe20000010000 */
[----:B------:R-:W-:Y:S01]  /*07f0*/  FSETP.GEU.AND P1, PT, R10, RZ, PT ;  /* 0x000000ff0a00720b */ /* 0x000fe20003f2e000 */
[-CC-:B------:R-:W-:Y:S01]  /*0800*/  FFMA R8, R8, R5.reuse, R7.reuse ;  /* 0x0000000508087223 */ /* 0x180fe20000000007 */
[----:B------:R-:W-:Y:S01]  /*0810*/  FSETP.GEU.AND P0, PT, R23, RZ, PT ;  /* 0x000000ff1700720b */ /* 0x000fe20003f0e000 */
[----:B------:R-:W-:Y:S01]  /*0820*/  FFMA R22, R22, R5, R7 ;  /* 0x0000000516167223 */ /* 0x000fe20000000007 */
[----:B------:R-:W-:-:S02]  /*0830*/  FSEL R21, R21, RZ, P2 ;  /* 0x000000ff15157208 */ /* 0x000fc40001000000 */
[----:B------:R-:W-:Y:S02]  /*0840*/  FSEL R3, R10, RZ, P1 ;  /* 0x000000ff0a037208 */ /* 0x000fe40000800000 */
[----:B------:R-:W-:Y:S02]  /*0850*/  FSEL R23, R23, RZ, P0 ;  /* 0x000000ff17177208 */ /* 0x000fe40000000000 */
[----:B------:R-:W-:Y:S02]  /*0860*/  FSETP.GEU.AND P4, PT, R2, RZ, PT ;  /* 0x000000ff0200720b */ /* 0x000fe40003f8e000 */
[----:B------:R-:W-:Y:S02]  /*0870*/  FSETP.GEU.AND P3, PT, R25, RZ, PT ;  /* 0x000000ff1900720b */ /* 0x000fe40003f6e000 */
[----:B------:R-:W-:Y:S02]  /*0880*/  FSETP.GEU.AND P2, PT, R8, RZ, PT ;  /* 0x000000ff0800720b */ /* 0x000fe40003f4e000 */
[----:B------:R-:W-:-:S02]  /*0890*/  FSETP.GEU.AND P1, PT, R27, RZ, PT ;  /* 0x000000ff1b00720b */ /* 0x000fc40003f2e000 */
[----:B------:R-:W-:Y:S02]  /*08a0*/  FSETP.GEU.AND P0, PT, R22, RZ, PT ;  /* 0x000000ff1600720b */ /* 0x000fe40003f0e000 */
[----:B------:R-:W-:Y:S02]  /*08b0*/  FSEL R9, R2, RZ, P4 ;  /* 0x000000ff02097208 */ /* 0x000fe40002000000 */
[----:B------:R-:W-:Y:S02]  /*08c0*/  FSEL R25, R25, RZ, P3 ;  /* 0x000000ff19197208 */ /* 0x000fe40001800000 */
[----:B------:R-:W-:Y:S02]  /*08d0*/  FSEL R27, R27, RZ, P1 ;  /* 0x000000ff1b1b7208 */ /* 0x000fe40000800000 */
[----:B------:R-:W-:Y:S02]  /*08e0*/  FSEL R11, R8, RZ, P2 ;  /* 0x000000ff080b7208 */ /* 0x000fe40001000000 */
[----:B------:R-:W-:Y:S01]  /*08f0*/  FSEL R13, R22, RZ, P0 ;  /* 0x000000ff160d7208 */ /* 0x000fe20000000000 */
[----:B------:R-:W-:Y:S04]  /*0900*/  STS [R14], R21 ;  /* 0x000000150e007388 */ /* 0x000fe80000000800 */
[----:B------:R0:W-:Y:S04]  /*0910*/  STS [R14+0x14], R3 ;  /* 0x000014030e007388 */ /* 0x0001e80000000800 */
[----:B------:R-:W-:Y:S04]  /*0920*/  STS [R14+0x4], R23 ;  /* 0x000004170e007388 */ /* 0x000fe80000000800 */
[----:B------:R1:W-:Y:S04]  /*0930*/  STS [R14+0x18], R9 ;  /* 0x000018090e007388 */ /* 0x0003e80000000800 */
[----:B------:R-:W-:Y:S04]  /*0940*/  STS [R14+0x8], R25 ;  /* 0x000008190e007388 */ /* 0x000fe80000000800 */
[----:B------:R-:W-:Y:S04]  /*0950*/  STS [R14+0xc], R27 ;  /* 0x00000c1b0e007388 */ /* 0x000fe80000000800 */
[----:B------:R-:W-:Y:S04]  /*0960*/  STS [R14+0x1c], R11 ;  /* 0x00001c0b0e007388 */ /* 0x000fe80000000800 */
[----:B------:R-:W-:Y:S01]  /*0970*/  STS [R14+0x20], R13 ;  /* 0x0000200d0e007388 */ /* 0x000fe20000000800 */
[----:B------:R-:W-:Y:S01]  /*0980*/  BAR.SYNC.DEFER_BLOCKING 0x0 ;  /* 0x0000000000007b1d */ /* 0x000fe20000010000 */
[----:B------:R-:W-:-:S05]  /*0990*/  IMAD.HI R2, R17, 0x2aaaaaab, RZ ;  /* 0x2aaaaaab11027827 */ /* 0x000fca00078e02ff */
[----:B0-----:R-:W-:-:S04]  /*09a0*/  SHF.R.U32.HI R3, RZ, 0x1f, R2 ;  /* 0x0000001fff037819 */ /* 0x001fc80000011602 */
[----:B------:R-:W-:Y:S02]  /*09b0*/  LEA.HI.SX32 R8, R2, R3, 0x1b ;  /* 0x0000000302087211 */ /* 0x000fe400078fdaff */
[----:B------:R-:W0:Y:S01]  /*09c0*/  LDC.64 R2, c[0x0][0x238] ;  /* 0x00008e00ff027b82 */ /* 0x000e220000000a00 */
[----:B------:R-:W-:Y:S04]  /*09d0*/  LDS R4, [R16] ;  /* 0x0000000010047984 */ /* 0x000fe80000000800 */
[----:B------:R-:W-:Y:S04]  /*09e0*/  LDS R5, [R16+0x4] ;  /* 0x0000040010057984 */ /* 0x000fe80000000800 */
[----:B------:R-:W-:Y:S04]  /*09f0*/  LDS R6, [R16+0x8] ;  /* 0x0000080010067984 */ /* 0x000fe80000000800 */
[----:B------:R-:W2:Y:S01]  /*0a00*/  LDS R7, [R16+0xc] ;  /* 0x00000c0010077984 */ /* 0x000ea20000000800 */
[----:B-1----:R-:W-:Y:S01]  /*0a10*/  IMAD R9, R8, -0xc0, R17 ;  /* 0xffffff4008097824 */ /* 0x002fe200078e0211 */
[----:B------:R-:W-:-:S03]  /*0a20*/  ISETP.GE.AND P0, PT, R15, 0x4, PT ;  /* 0x000000040f00780c */ /* 0x000fc60003f06270 */
[----:B------:R-:W-:Y:S01]  /*0a30*/  IMAD.IADD R9, R9, 0x1, R0 ;  /* 0x0000000109097824 */ /* 0x000fe200078e0200 */
[C---:B------:R-:W-:Y:S02]  /*0a40*/  ISETP.LT.AND P1, PT, R17.reuse, 0x300, !P0 ;  /* 0x000003001100780c */ /* 0x040fe40004721270 */
[----:B------:R-:W-:Y:S01]  /*0a50*/  LOP3.LUT R17, R17, 0x80, RZ, 0xfc, !PT ;  /* 0x0000008011117812 */ /* 0x000fe200078efcff */
[----:B------:R-:W-:-:S03]  /*0a60*/  IMAD R9, R8, 0x500, R9 ;  /* 0x0000050008097824 */ /* 0x000fc600078e0209 */
[----:B------:R-:W-:Y:S02]  /*0a70*/  ISETP.LT.AND P0, PT, R17, 0x300, !P0 ;  /* 0x000003001100780c */ /* 0x000fe40004701270 */
[----:B------:R-:W-:-:S05]  /*0a80*/  SHF.L.U32 R9, R9, 0x2, RZ ;  /* 0x0000000209097819 */ /* 0x000fca00000006ff */
[----:B0-----:R-:W-:-:S05]  /*0a90*/  IMAD.WIDE R8, R9, 0x4, R2 ;  /* 0x0000000409087825 */ /* 0x001fca00078e0202 */
[----:B--2---:R0:W-:Y:S02]  /*0aa0*/  @P1 STG.E.128 desc[UR6][R8.64], R4 ;  /* 0x0000000408001986 */ /* 0x0041e4000c101d06 */
[----:B0-----:R-:W-:Y:S05]  /*0ab0*/  @!P0 EXIT ;  /* 0x000000000000894d */ /* 0x001fea0003800000 */
[----:B0-----:R-:W-:Y:S01]  /*0ac0*/  LDS R4, [R16+0xa00] ;  /* 0x000a000010047984 */ /* 0x001fe20000000800 */
[----:B------:R-:W-:-:S03]  /*0ad0*/  IMAD.HI R8, R17, 0x2aaaaaab, RZ ;  /* 0x2aaaaaab11087827 */ /* 0x000fc600078e02ff */
[----:B------:R-:W-:Y:S02]  /*0ae0*/  LDS R5, [R16+0xa04] ;  /* 0x000a040010057984 */ /* 0x000fe40000000800 */
[----:B------:R-:W-:Y:S02]  /*0af0*/  SHF.R.U32.HI R9, RZ, 0x1f, R8 ;  /* 0x0000001fff097819 */ /* 0x000fe40000011608 */
[----:B------:R-:W-:Y:S02]  /*0b00*/  LDS R6, [R16+0xa08] ;  /* 0x000a080010067984 */ /* 0x000fe40000000800 */
[----:B------:R-:W-:Y:S02]  /*0b10*/  LEA.HI.SX32 R8, R8, R9, 0x1b ;  /* 0x0000000908087211 */ /* 0x000fe400078fdaff */
[----:B------:R-:W0:Y:S03]  /*0b20*/  LDS R7, [R16+0xa0c] ;  /* 0x000a0c0010077984 */ /* 0x000e260000000800 */
[----:B------:R-:W-:-:S04]  /*0b30*/  IMAD R17, R8, -0xc0, R17 ;  /* 0xffffff4008117824 */ /* 0x000fc800078e0211 */
[----:B------:R-:W-:-:S04]  /*0b40*/  IMAD.IADD R17, R17, 0x1, R0 ;  /* 0x0000000111117824 */ /* 0x000fc800078e0200 */
[----:B------:R-:W-:-:S05]  /*0b50*/  IMAD R9, R8, 0x500, R17 ;  /* 0x0000050008097824 */ /* 0x000fca00078e0211 */
[----:B------:R-:W-:-:S05]  /*0b60*/  SHF.L.U32 R9, R9, 0x2, RZ ;  /* 0x0000000209097819 */ /* 0x000fca00000006ff */
[----:B------:R-:W-:-:S05]  /*0b70*/  IMAD.WIDE R2, R9, 0x4, R2 ;  /* 0x0000000409027825 */ /* 0x000fca00078e0202 */
[----:B0-----:R-:W-:Y:S01]  /*0b80*/  STG.E.128 desc[UR6][R2.64], R4 ;  /* 0x0000000402007986 */ /* 0x001fe2000c101d06 */
[----:B------:R-:W-:Y:S05]  /*0b90*/  EXIT ;  /* 0x000000000000794d */ /* 0x000fea0003800000 */
.L_x_0:
[----:B------:R-:W-:-:S00]  /*0ba0*/  BRA `(.L_x_0) ;  /* 0xfffffffc00fc7947 */ /* 0x000fc0000383ffff */
[----:B------:R-:W-:-:S00]  /*0bb0*/  NOP ;  /* 0x0000000000007918 */ /* 0x000fc00000000000 */
        /* <DEDUP_REMOVED lines=12> */
.L_x_1:


//--------------------- .nv.global.init           --------------------------
	.section	.nv.global.init,"aw",@progbits
.nv.global.init:
	.type		_$_str,@object
	.size		_$_str,(_$_str_$_2 - _$_str)
_$_str:
        /*0000*/ 	.byte	0x5f, 0x5f, 0x43, 0x55, 0x44, 0x41, 0x5f, 0x46, 0x54, 0x5a, 0x00
	.type		_$_str_$_2,@object
	.size		_$_str_$_2,(.L_1 - _$_str_$_2)
_$_str_$_2:
        /*000b*/ 	.byte	0x5f, 0x5f, 0x43, 0x55, 0x44, 0x41, 0x5f, 0x50, 0x52, 0x45, 0x43, 0x5f, 0x53, 0x51, 0x52, 0x54
        /*001b*/ 	.byte	0x00
.L_1:


//--------------------- .nv.shared.triton_poi_fused__native_batch_norm_legit_no_training_relu_44 --------------------------
	.section	.nv.shared.triton_poi_fused__native_batch_norm_legit_no_training_relu_44,"aw",@nobits
	.sectionflags	@""
	.align	16
	.zero		1024


//--------------------- .nv.constant0.triton_poi_fused__native_batch_norm_legit_no_training_relu_44 --------------------------
	.section	.nv.constant0.triton_poi_fused__native_batch_norm_legit_no_training_relu_44,"a",@progbits
	.sectionflags	@""
	.align	4
.nv.constant0.triton_poi_fused__native_batch_norm_legit_no_training_relu_44:
	.zero		584
